//
// Generated by NVIDIA NVVM Compiler
//
// Compiler Build ID: CL-36424714
// Cuda compilation tools, release 13.0, V13.0.88
// Based on NVVM 20.0.0
//

.version 9.0
.target sm_100
.address_size 64

	// .globl	_Z16matrixMultKernelPiS_S_i
// _ZZ16matrixMultKernelPiS_S_iE4Ashm has been demoted
// _ZZ16matrixMultKernelPiS_S_iE4Bshm has been demoted

.visible .entry _Z16matrixMultKernelPiS_S_i(
	.param .u64 .ptr .align 1 _Z16matrixMultKernelPiS_S_i_param_0,
	.param .u64 .ptr .align 1 _Z16matrixMultKernelPiS_S_i_param_1,
	.param .u64 .ptr .align 1 _Z16matrixMultKernelPiS_S_i_param_2,
	.param .u32 _Z16matrixMultKernelPiS_S_i_param_3
)
{
	.reg .pred 	%p<3>;
	.reg .b32 	%r<141>;
	.reg .b64 	%rd<13>;
	// demoted variable
	.shared .align 4 .b8 _ZZ16matrixMultKernelPiS_S_iE4Ashm[4096];
	// demoted variable
	.shared .align 4 .b8 _ZZ16matrixMultKernelPiS_S_iE4Bshm[4096];
	ld.param.u64 	%rd3, [_Z16matrixMultKernelPiS_S_i_param_0];
	ld.param.u64 	%rd4, [_Z16matrixMultKernelPiS_S_i_param_1];
	ld.param.u64 	%rd5, [_Z16matrixMultKernelPiS_S_i_param_2];
	ld.param.u32 	%r22, [_Z16matrixMultKernelPiS_S_i_param_3];
	mov.u32 	%r24, %ctaid.y;
	shl.b32 	%r25, %r24, 5;
	mov.u32 	%r1, %tid.y;
	add.s32 	%r2, %r25, %r1;
	mov.u32 	%r26, %ctaid.x;
	shl.b32 	%r3, %r26, 5;
	mov.u32 	%r4, %tid.x;
	setp.lt.s32 	%p1, %r22, 32;
	mov.b32 	%r140, 0;
	@%p1 bra 	$L__BB0_3;
	shl.b32 	%r28, %r1, 7;
	mov.u32 	%r29, _ZZ16matrixMultKernelPiS_S_iE4Ashm;
	add.s32 	%r5, %r29, %r28;
	shl.b32 	%r30, %r4, 2;
	add.s32 	%r6, %r5, %r30;
	mov.u32 	%r31, _ZZ16matrixMultKernelPiS_S_iE4Bshm;
	add.s32 	%r8, %r31, %r30;
	add.s32 	%r7, %r8, %r28;
	shr.s32 	%r32, %r22, 31;
	shr.u32 	%r33, %r32, 27;
	add.s32 	%r34, %r22, %r33;
	shr.s32 	%r35, %r34, 5;
	neg.s32 	%r138, %r35;
	mad.lo.s32 	%r137, %r22, %r2, %r4;
	mad.lo.s32 	%r36, %r1, %r22, %r4;
	add.s32 	%r136, %r36, %r3;
	shl.b32 	%r12, %r22, 5;
	cvta.to.global.u64 	%rd1, %rd3;
	cvta.to.global.u64 	%rd2, %rd4;
	mov.b32 	%r140, 0;
$L__BB0_2:
	mul.wide.u32 	%rd6, %r137, 4;
	add.s64 	%rd7, %rd1, %rd6;
	ld.global.u32 	%r37, [%rd7];
	st.shared.u32 	[%r6], %r37;
	mul.wide.u32 	%rd8, %r136, 4;
	add.s64 	%rd9, %rd2, %rd8;
	ld.global.u32 	%r38, [%rd9];
	st.shared.u32 	[%r7], %r38;
	bar.sync 	0;
	ld.shared.u32 	%r39, [%r5];
	ld.shared.u32 	%r40, [%r8];
	mad.lo.s32 	%r41, %r40, %r39, %r140;
	ld.shared.u32 	%r42, [%r5+4];
	ld.shared.u32 	%r43, [%r8+128];
	mad.lo.s32 	%r44, %r43, %r42, %r41;
	ld.shared.u32 	%r45, [%r5+8];
	ld.shared.u32 	%r46, [%r8+256];
	mad.lo.s32 	%r47, %r46, %r45, %r44;
	ld.shared.u32 	%r48, [%r5+12];
	ld.shared.u32 	%r49, [%r8+384];
	mad.lo.s32 	%r50, %r49, %r48, %r47;
	ld.shared.u32 	%r51, [%r5+16];
	ld.shared.u32 	%r52, [%r8+512];
	mad.lo.s32 	%r53, %r52, %r51, %r50;
	ld.shared.u32 	%r54, [%r5+20];
	ld.shared.u32 	%r55, [%r8+640];
	mad.lo.s32 	%r56, %r55, %r54, %r53;
	ld.shared.u32 	%r57, [%r5+24];
	ld.shared.u32 	%r58, [%r8+768];
	mad.lo.s32 	%r59, %r58, %r57, %r56;
	ld.shared.u32 	%r60, [%r5+28];
	ld.shared.u32 	%r61, [%r8+896];
	mad.lo.s32 	%r62, %r61, %r60, %r59;
	ld.shared.u32 	%r63, [%r5+32];
	ld.shared.u32 	%r64, [%r8+1024];
	mad.lo.s32 	%r65, %r64, %r63, %r62;
	ld.shared.u32 	%r66, [%r5+36];
	ld.shared.u32 	%r67, [%r8+1152];
	mad.lo.s32 	%r68, %r67, %r66, %r65;
	ld.shared.u32 	%r69, [%r5+40];
	ld.shared.u32 	%r70, [%r8+1280];
	mad.lo.s32 	%r71, %r70, %r69, %r68;
	ld.shared.u32 	%r72, [%r5+44];
	ld.shared.u32 	%r73, [%r8+1408];
	mad.lo.s32 	%r74, %r73, %r72, %r71;
	ld.shared.u32 	%r75, [%r5+48];
	ld.shared.u32 	%r76, [%r8+1536];
	mad.lo.s32 	%r77, %r76, %r75, %r74;
	ld.shared.u32 	%r78, [%r5+52];
	ld.shared.u32 	%r79, [%r8+1664];
	mad.lo.s32 	%r80, %r79, %r78, %r77;
	ld.shared.u32 	%r81, [%r5+56];
	ld.shared.u32 	%r82, [%r8+1792];
	mad.lo.s32 	%r83, %r82, %r81, %r80;
	ld.shared.u32 	%r84, [%r5+60];
	ld.shared.u32 	%r85, [%r8+1920];
	mad.lo.s32 	%r86, %r85, %r84, %r83;
	ld.shared.u32 	%r87, [%r5+64];
	ld.shared.u32 	%r88, [%r8+2048];
	mad.lo.s32 	%r89, %r88, %r87, %r86;
	ld.shared.u32 	%r90, [%r5+68];
	ld.shared.u32 	%r91, [%r8+2176];
	mad.lo.s32 	%r92, %r91, %r90, %r89;
	ld.shared.u32 	%r93, [%r5+72];
	ld.shared.u32 	%r94, [%r8+2304];
	mad.lo.s32 	%r95, %r94, %r93, %r92;
	ld.shared.u32 	%r96, [%r5+76];
	ld.shared.u32 	%r97, [%r8+2432];
	mad.lo.s32 	%r98, %r97, %r96, %r95;
	ld.shared.u32 	%r99, [%r5+80];
	ld.shared.u32 	%r100, [%r8+2560];
	mad.lo.s32 	%r101, %r100, %r99, %r98;
	ld.shared.u32 	%r102, [%r5+84];
	ld.shared.u32 	%r103, [%r8+2688];
	mad.lo.s32 	%r104, %r103, %r102, %r101;
	ld.shared.u32 	%r105, [%r5+88];
	ld.shared.u32 	%r106, [%r8+2816];
	mad.lo.s32 	%r107, %r106, %r105, %r104;
	ld.shared.u32 	%r108, [%r5+92];
	ld.shared.u32 	%r109, [%r8+2944];
	mad.lo.s32 	%r110, %r109, %r108, %r107;
	ld.shared.u32 	%r111, [%r5+96];
	ld.shared.u32 	%r112, [%r8+3072];
	mad.lo.s32 	%r113, %r112, %r111, %r110;
	ld.shared.u32 	%r114, [%r5+100];
	ld.shared.u32 	%r115, [%r8+3200];
	mad.lo.s32 	%r116, %r115, %r114, %r113;
	ld.shared.u32 	%r117, [%r5+104];
	ld.shared.u32 	%r118, [%r8+3328];
	mad.lo.s32 	%r119, %r118, %r117, %r116;
	ld.shared.u32 	%r120, [%r5+108];
	ld.shared.u32 	%r121, [%r8+3456];
	mad.lo.s32 	%r122, %r121, %r120, %r119;
	ld.shared.u32 	%r123, [%r5+112];
	ld.shared.u32 	%r124, [%r8+3584];
	mad.lo.s32 	%r125, %r124, %r123, %r122;
	ld.shared.u32 	%r126, [%r5+116];
	ld.shared.u32 	%r127, [%r8+3712];
	mad.lo.s32 	%r128, %r127, %r126, %r125;
	ld.shared.u32 	%r129, [%r5+120];
	ld.shared.u32 	%r130, [%r8+3840];
	mad.lo.s32 	%r131, %r130, %r129, %r128;
	ld.shared.u32 	%r132, [%r5+124];
	ld.shared.u32 	%r133, [%r8+3968];
	mad.lo.s32 	%r140, %r133, %r132, %r131;
	bar.sync 	0;
	add.s32 	%r138, %r138, 1;
	setp.ne.s32 	%p2, %r138, 0;
	add.s32 	%r137, %r137, 32;
	add.s32 	%r136, %r136, %r12;
	@%p2 bra 	$L__BB0_2;
$L__BB0_3:
	cvta.to.global.u64 	%rd10, %rd5;
	add.s32 	%r134, %r3, %r4;
	mad.lo.s32 	%r135, %r22, %r2, %r134;
	mul.wide.s32 	%rd11, %r135, 4;
	add.s64 	%rd12, %rd10, %rd11;
	st.global.u32 	[%rd12], %r140;
	ret;

}


// ===== COMPILED SASS (sm_100) =====

	.target	sm_100

	.elftype	@"ET_EXEC"


//--------------------- .note.nv.tkinfo           --------------------------
	.section	.note.nv.tkinfo,"",@"SHT_NOTE"
	.sectionflags	@"SHF_NOTE_NV_TKINFO"
	.tkinfo
        /*0018*/ 	.word	0x00000002
        /*0030*/ 	.string	""
        /*0030*/ 	.string	"ptxas"
        /*0030*/ 	.string	"Cuda compilation tools, release 13.0, V13.0.88"
        /*0030*/ 	.string	"Build cuda_13.0.r13.0/compiler.36424714_0"
        /*0030*/ 	.string	"-arch sm_100 -m 64 "



//--------------------- .note.nv.cuinfo           --------------------------
	.section	.note.nv.cuinfo,"",@"SHT_NOTE"
	.sectionflags	@"SHF_NOTE_NV_CUINFO"
        /*0018*/ 	.short	0x0002
        /*001a*/ 	.short	0x0064
        /*001c*/ 	.short	0x0082
	.zero		2


//--------------------- .nv.info                  --------------------------
	.section	.nv.info,"",@"SHT_CUDA_INFO"
	.align	4


	//----- nvinfo : EIATTR_REGCOUNT
	.align		4
        /*0000*/ 	.byte	0x04, 0x2f
        /*0002*/ 	.short	(.L_1 - .L_0)
	.align		4
.L_0:
        /*0004*/ 	.word	index@(_Z16matrixMultKernelPiS_S_i)
        /*0008*/ 	.word	0x0000001f


	//----- nvinfo : EIATTR_FRAME_SIZE
	.align		4
.L_1:
        /*000c*/ 	.byte	0x04, 0x11
        /*000e*/ 	.short	(.L_3 - .L_2)
	.align		4
.L_2:
        /*0010*/ 	.word	index@(_Z16matrixMultKernelPiS_S_i)
        /*0014*/ 	.word	0x00000000


	//----- nvinfo : EIATTR_MIN_STACK_SIZE
	.align		4
.L_3:
        /*0018*/ 	.byte	0x04, 0x12
        /*001a*/ 	.short	(.L_5 - .L_4)
	.align		4
.L_4:
        /*001c*/ 	.word	index@(_Z16matrixMultKernelPiS_S_i)
        /*0020*/ 	.word	0x00000000
.L_5:


//--------------------- .nv.compat                --------------------------
	.section	.nv.compat,"",@"SHT_CUDA_COMPAT_INFO"
	.align	4
        /*0000*/ 	.byte	0x02, 0x09, 0x00, 0x00, 0x02, 0x02, 0x01, 0x00, 0x02, 0x05, 0x05, 0x00, 0x03, 0x07, 0x01, 0x01
        /*0010*/ 	.byte	0x02, 0x03, 0x00, 0x00, 0x02, 0x06, 0x01, 0x00, 0x04, 0x0b, 0x08, 0x00, 0x09, 0x00, 0x00, 0x00
        /*0020*/ 	.byte	0x00, 0x00, 0x00, 0x00


//--------------------- .nv.info._Z16matrixMultKernelPiS_S_i --------------------------
	.section	.nv.info._Z16matrixMultKernelPiS_S_i,"",@"SHT_CUDA_INFO"
	.sectionflags	@""
	.align	4


	//----- nvinfo : EIATTR_CUDA_API_VERSION
	.align		4
        /*0000*/ 	.byte	0x04, 0x37
        /*0002*/ 	.short	(.L_7 - .L_6)
.L_6:
        /*0004*/ 	.word	0x00000082


	//----- nvinfo : EIATTR_KPARAM_INFO
	.align		4
.L_7:
        /*0008*/ 	.byte	0x04, 0x17
        /*000a*/ 	.short	(.L_9 - .L_8)
.L_8:
        /*000c*/ 	.word	0x00000000
        /*0010*/ 	.short	0x0003
        /*0012*/ 	.short	0x0018
        /*0014*/ 	.byte	0x00, 0xf0, 0x11, 0x00


	//----- nvinfo : EIATTR_KPARAM_INFO
	.align		4
.L_9:
        /*0018*/ 	.byte	0x04, 0x17
        /*001a*/ 	.short	(.L_11 - .L_10)
.L_10:
        /*001c*/ 	.word	0x00000000
        /*0020*/ 	.short	0x0002
        /*0022*/ 	.short	0x0010
        /*0024*/ 	.byte	0x00, 0xf5, 0x21, 0x00


	//----- nvinfo : EIATTR_KPARAM_INFO
	.align		4
.L_11:
        /*0028*/ 	.byte	0x04, 0x17
        /*002a*/ 	.short	(.L_13 - .L_12)
.L_12:
        /*002c*/ 	.word	0x00000000
        /*0030*/ 	.short	0x0001
        /*0032*/ 	.short	0x0008
        /*0034*/ 	.byte	0x00, 0xf5, 0x21, 0x00


	//----- nvinfo : EIATTR_KPARAM_INFO
	.align		4
.L_13:
        /*0038*/ 	.byte	0x04, 0x17
        /*003a*/ 	.short	(.L_15 - .L_14)
.L_14:
        /*003c*/ 	.word	0x00000000
        /*0040*/ 	.short	0x0000
        /*0042*/ 	.short	0x0000
        /*0044*/ 	.byte	0x00, 0xf5, 0x21, 0x00


	//----- nvinfo : EIATTR_SPARSE_MMA_MASK
	.align		4
.L_15:
        /*0048*/ 	.byte	0x03, 0x50
        /*004a*/ 	.short	0x0000


	//----- nvinfo : EIATTR_MAXREG_COUNT
	.align		4
        /*004c*/ 	.byte	0x03, 0x1b
        /*004e*/ 	.short	0x00ff


	//----- nvinfo : EIATTR_NUM_BARRIERS
	.align		4
        /*0050*/ 	.byte	0x02, 0x4c
        /*0052*/ 	.byte	0x01
	.zero		1


	//----- nvinfo : EIATTR_MERCURY_ISA_VERSION
	.align		4
        /*0054*/ 	.byte	0x03, 0x5f
        /*0056*/ 	.short	0x0101


	//----- nvinfo : EIATTR_VRC_CTA_INIT_COUNT
	.align		4
        /*0058*/ 	.byte	0x02, 0x4a
	.zero		1
	.zero		1


	//----- nvinfo : EIATTR_EXIT_INSTR_OFFSETS
	.align		4
        /*005c*/ 	.byte	0x04, 0x1c
        /*005e*/ 	.short	(.L_17 - .L_16)


	//   ....[0]....
.L_16:
        /*0060*/ 	.word	0x00000780


	//----- nvinfo : EIATTR_CBANK_PARAM_SIZE
	.align		4
.L_17:
        /*0064*/ 	.byte	0x03, 0x19
        /*0066*/ 	.short	0x001c


	//----- nvinfo : EIATTR_PARAM_CBANK
	.align		4
        /*0068*/ 	.byte	0x04, 0x0a
        /*006a*/ 	.short	(.L_19 - .L_18)
	.align		4
.L_18:
        /*006c*/ 	.word	index@(.nv.constant0._Z16matrixMultKernelPiS_S_i)
        /*0070*/ 	.short	0x0380
        /*0072*/ 	.short	0x001c


	//----- nvinfo : EIATTR_SW_WAR
	.align		4
.L_19:
        /*0074*/ 	.byte	0x04, 0x36
        /*0076*/ 	.short	(.L_21 - .L_20)
.L_20:
        /*0078*/ 	.word	0x00000008
.L_21:


//--------------------- .nv.callgraph             --------------------------
	.section	.nv.callgraph,"",@"SHT_CUDA_CALLGRAPH"
	.align	4
	.sectionentsize	8
	.align		4
        /*0000*/ 	.word	0x00000000
	.align		4
        /*0004*/ 	.word	0xffffffff
	.align		4
        /*0008*/ 	.word	0x00000000
	.align		4
        /*000c*/ 	.word	0xfffffffe
	.align		4
        /*0010*/ 	.word	0x00000000
	.align		4
        /*0014*/ 	.word	0xfffffffd
	.align		4
        /*0018*/ 	.word	0x00000000
	.align		4
        /*001c*/ 	.word	0xfffffffc


//--------------------- .text._Z16matrixMultKernelPiS_S_i --------------------------
	.section	.text._Z16matrixMultKernelPiS_S_i,"ax",@progbits
	.align	128
        .global         _Z16matrixMultKernelPiS_S_i
        .type           _Z16matrixMultKernelPiS_S_i,@function
        .size           _Z16matrixMultKernelPiS_S_i,(.L_x_3 - _Z16matrixMultKernelPiS_S_i)
        .other          _Z16matrixMultKernelPiS_S_i,@"STO_CUDA_ENTRY STV_DEFAULT"
_Z16matrixMultKernelPiS_S_i:
.text._Z16matrixMultKernelPiS_S_i:
[----:B------:R-:W-:Y:S01]  /*0000*/  LDC R1, c[0x0][0x37c] ;  /* 0x0000df00ff017b82 */ /* 0x000fe20000000800 */
[----:B------:R-:W0:Y:S07]  /*0010*/  S2R R5, SR_CTAID.Y ;  /* 0x0000000000057919 */ /* 0x000e2e0000002600 */
[----:B------:R-:W1:Y:S01]  /*0020*/  LDC R0, c[0x0][0x398] ;  /* 0x0000e600ff007b82 */ /* 0x000e620000000800 */
[----:B------:R-:W2:Y:S01]  /*0030*/  LDCU.64 UR8, c[0x0][0x358] ;  /* 0x00006b00ff0877ac */ /* 0x000ea20008000a00 */
[----:B------:R-:W-:Y:S01]  /*0040*/  HFMA2 R11, -RZ, RZ, 0, 0 ;  /* 0x00000000ff0b7431 */ /* 0x000fe200000001ff */
[----:B------:R-:W0:Y:S01]  /*0050*/  S2R R9, SR_TID.Y ;  /* 0x0000000000097919 */ /* 0x000e220000002200 */
[----:B------:R-:W3:Y:S04]  /*0060*/  S2R R7, SR_CTAID.X ;  /* 0x0000000000077919 */ /* 0x000ee80000002500 */
[----:B------:R-:W4:Y:S01]  /*0070*/  LDC.64 R22, c[0x0][0x390] ;  /* 0x0000e400ff167b82 */ /* 0x000f220000000a00 */
[----:B------:R-:W3:Y:S01]  /*0080*/  S2R R8, SR_TID.X ;  /* 0x0000000000087919 */ /* 0x000ee20000002100 */
[----:B-1----:R-:W-:-:S02]  /*0090*/  ISETP.GE.AND P0, PT, R0, 0x20, PT ;  /* 0x000000200000780c */ /* 0x002fc40003f06270 */
[----:B0-----:R-:W-:Y:S02]  /*00a0*/  LEA R5, R5, R9, 0x5 ;  /* 0x0000000905057211 */ /* 0x001fe400078e28ff */
[----:B---3--:R-:W-:-:S05]  /*00b0*/  LEA R2, R7, R8, 0x5 ;  /* 0x0000000807027211 */ /* 0x008fca00078e28ff */
[----:B------:R-:W-:-:S04]  /*00c0*/  IMAD R3, R5, R0, R2 ;  /* 0x0000000005037224 */ /* 0x000fc800078e0202 */
[----:B----4-:R-:W-:Y:S01]  /*00d0*/  IMAD.WIDE R22, R3, 0x4, R22 ;  /* 0x0000000403167825 */ /* 0x010fe200078e0216 */
[----:B--2---:R-:W-:Y:S06]  /*00e0*/  @!P0 BRA `(.L_x_0) ;  /* 0x0000000400a08947 */ /* 0x004fec0003800000 */
[----:B------:R-:W0:Y:S01]  /*00f0*/  S2UR UR6, SR_CgaCtaId ;  /* 0x00000000000679c3 */ /* 0x000e220000008800 */
[----:B------:R-:W-:Y:S01]  /*0100*/  UMOV UR4, 0x400 ;  /* 0x0000040000047882 */ /* 0x000fe20000000000 */
[----:B------:R-:W-:Y:S01]  /*0110*/  SHF.R.S32.HI R3, RZ, 0x1f, R0 ;  /* 0x0000001fff037819 */ /* 0x000fe20000011400 */
[----:B------:R-:W-:Y:S01]  /*0120*/  UIADD3 UR5, UPT, UPT, UR4, 0x1000, URZ ;  /* 0x0000100004057890 */ /* 0x000fe2000fffe0ff */
[-CC-:B------:R-:W-:Y:S01]  /*0130*/  IMAD R2, R9, R0.reuse, R8.reuse ;  /* 0x0000000009027224 */ /* 0x180fe200078e0208 */
[----:B------:R-:W-:Y:S02]  /*0140*/  MOV R11, RZ ;  /* 0x000000ff000b7202 */ /* 0x000fe40000000f00 */
[----:B------:R-:W-:Y:S01]  /*0150*/  LEA.HI R4, R3, R0, RZ, 0x5 ;  /* 0x0000000003047211 */ /* 0x000fe200078f28ff */
[----:B------:R-:W1:Y:S01]  /*0160*/  LDC.64 R20, c[0x0][0x380] ;  /* 0x0000e000ff147b82 */ /* 0x000e620000000a00 */
[----:B------:R-:W-:Y:S01]  /*0170*/  LEA R3, R7, R2, 0x5 ;  /* 0x0000000207037211 */ /* 0x000fe200078e28ff */
[----:B------:R-:W-:Y:S01]  /*0180*/  IMAD R2, R5, R0, R8 ;  /* 0x0000000005027224 */ /* 0x000fe200078e0208 */
[----:B------:R-:W-:-:S04]  /*0190*/  SHF.R.S32.HI R4, RZ, 0x5, R4 ;  /* 0x00000005ff047819 */ /* 0x000fc80000011404 */
[----:B------:R-:W-:Y:S01]  /*01a0*/  IADD3 R4, PT, PT, -R4, RZ, RZ ;  /* 0x000000ff04047210 */ /* 0x000fe20007ffe1ff */
[----:B------:R-:W2:Y:S01]  /*01b0*/  LDC.64 R18, c[0x0][0x388] ;  /* 0x0000e200ff127b82 */ /* 0x000ea20000000a00 */
[----:B0-----:R-:W-:Y:S02]  /*01c0*/  ULEA UR4, UR6, UR4, 0x18 ;  /* 0x0000000406047291 */ /* 0x001fe4000f8ec0ff */
[----:B------:R-:W-:-:S04]  /*01d0*/  ULEA UR5, UR6, UR5, 0x18 ;  /* 0x0000000506057291 */ /* 0x000fc8000f8ec0ff */
[C---:B------:R-:W-:Y:S02]  /*01e0*/  LEA R16, R9.reuse, UR4, 0x7 ;  /* 0x0000000409107c11 */ /* 0x040fe4000f8e38ff */
[C---:B------:R-:W-:Y:S02]  /*01f0*/  LEA R6, R8.reuse, UR5, 0x2 ;  /* 0x0000000508067c11 */ /* 0x040fe4000f8e10ff */
[----:B------:R-:W-:Y:S02]  /*0200*/  LEA R7, R8, R16, 0x2 ;  /* 0x0000001008077211 */ /* 0x000fe400078e10ff */
[----:B------:R-:W-:-:S07]  /*0210*/  LEA R5, R9, R6, 0x7 ;  /* 0x0000000609057211 */ /* 0x000fce00078e38ff */
.L_x_1:
[----:B-1----:R-:W-:-:S04]  /*0220*/  IMAD.WIDE.U32 R24, R2, 0x4, R20 ;  /* 0x0000000402187825 */ /* 0x002fc800078e0014 */
[----:B--2---:R-:W-:Y:S02]  /*0230*/  IMAD.WIDE.U32 R8, R3, 0x4, R18 ;  /* 0x0000000403087825 */ /* 0x004fe400078e0012 */
[----:B------:R-:W2:Y:S04]  /*0240*/  LDG.E R24, desc[UR8][R24.64] ;  /* 0x0000000818187981 */ /* 0x000ea8000c1e1900 */
[----:B------:R-:W3:Y:S01]  /*0250*/  LDG.E R26, desc[UR8][R8.64] ;  /* 0x00000008081a7981 */ /* 0x000ee2000c1e1900 */
[----:B------:R-:W-:Y:S02]  /*0260*/  IADD3 R4, PT, PT, R4, 0x1, RZ ;  /* 0x0000000104047810 */ /* 0x000fe40007ffe0ff */
[----:B------:R-:W-:Y:S02]  /*0270*/  IADD3 R2, PT, PT, R2, 0x20, RZ ;  /* 0x0000002002027810 */ /* 0x000fe40007ffe0ff */
[----:B------:R-:W-:-:S02]  /*0280*/  ISETP.NE.AND P0, PT, R4, RZ, PT ;  /* 0x000000ff0400720c */ /* 0x000fc40003f05270 */
[----:B------:R-:W-:Y:S01]  /*0290*/  LEA R3, R0, R3, 0x5 ;  /* 0x0000000300037211 */ /* 0x000fe200078e28ff */
[----:B--2---:R-:W-:Y:S04]  /*02a0*/  STS [R7], R24 ;  /* 0x0000001807007388 */ /* 0x004fe80000000800 */
[----:B---3--:R-:W-:Y:S01]  /*02b0*/  STS [R5], R26 ;  /* 0x0000001a05007388 */ /* 0x008fe20000000800 */
[----:B------:R-:W-:Y:S06]  /*02c0*/  BAR.SYNC.DEFER_BLOCKING 0x0 ;  /* 0x0000000000007b1d */ /* 0x000fec0000010000 */
[----:B------:R-:W-:Y:S04]  /*02d0*/  LDS R10, [R6] ;  /* 0x00000000060a7984 */ /* 0x000fe80000000800 */
[----:B------:R-:W0:Y:S04]  /*02e0*/  LDS.128 R12, [R16] ;  /* 0x00000000100c7984 */ /* 0x000e280000000c00 */
[----:B------:R-:W1:Y:S04]  /*02f0*/  LDS R27, [R6+0x80] ;  /* 0x00008000061b7984 */ /* 0x000e680000000800 */
[----:B------:R-:W2:Y:S04]  /*0300*/  LDS R17, [R6+0x100] ;  /* 0x0001000006117984 */ /* 0x000ea80000000800 */
[----:B------:R-:W3:Y:S04]  /*0310*/  LDS R28, [R6+0x180] ;  /* 0x00018000061c7984 */ /* 0x000ee80000000800 */
[----:B------:R-:W-:Y:S04]  /*0320*/  LDS R25, [R6+0x200] ;  /* 0x0002000006197984 */ /* 0x000fe80000000800 */
[----:B------:R-:W-:Y:S04]  /*0330*/  LDS R24, [R6+0x380] ;  /* 0x0003800006187984 */ /* 0x000fe80000000800 */
[----:B------:R-:W-:Y:S01]  /*0340*/  LDS R26, [R6+0xa00] ;  /* 0x000a0000061a7984 */ /* 0x000fe20000000800 */
[----:B0-----:R-:W-:-:S03]  /*0350*/  IMAD R10, R12, R10, R11 ;  /* 0x0000000a0c0a7224 */ /* 0x001fc600078e020b */
[----:B------:R-:W-:Y:S01]  /*0360*/  LDS R12, [R6+0x280] ;  /* 0x00028000060c7984 */ /* 0x000fe20000000800 */
[----:B-1----:R-:W-:-:S03]  /*0370*/  IMAD R13, R27, R13, R10 ;  /* 0x0000000d1b0d7224 */ /* 0x002fc600078e020a */
[----:B------:R-:W0:Y:S01]  /*0380*/  LDS.128 R8, [R16+0x10] ;  /* 0x0000100010087984 */ /* 0x000e220000000c00 */
[----:B--2---:R-:W-:-:S03]  /*0390*/  IMAD R14, R17, R14, R13 ;  /* 0x0000000e110e7224 */ /* 0x004fc600078e020d */
[----:B------:R-:W1:Y:S01]  /*03a0*/  LDS R17, [R6+0x300] ;  /* 0x0003000006117984 */ /* 0x000e620000000800 */
[----:B---3--:R-:W-:-:S04]  /*03b0*/  IMAD R15, R28, R15, R14 ;  /* 0x0000000f1c0f7224 */ /* 0x008fc800078e020e */
[----:B0-----:R-:W-:Y:S02]  /*03c0*/  IMAD R8, R8, R25, R15 ;  /* 0x0000001908087224 */ /* 0x001fe400078e020f */
[----:B------:R-:W-:Y:S02]  /*03d0*/  LDS R25, [R6+0x400] ;  /* 0x0004000006197984 */ /* 0x000fe40000000800 */
[----:B------:R-:W-:Y:S02]  /*03e0*/  IMAD R9, R12, R9, R8 ;  /* 0x000000090c097224 */ /* 0x000fe400078e0208 */
[----:B------:R-:W0:Y:S02]  /*03f0*/  LDS.128 R12, [R16+0x20] ;  /* 0x00002000100c7984 */ /* 0x000e240000000c00 */
[----:B-1----:R-:W-:Y:S02]  /*0400*/  IMAD R10, R17, R10, R9 ;  /* 0x0000000a110a7224 */ /* 0x002fe400078e0209 */
[----:B------:R-:W1:Y:S02]  /*0410*/  LDS R8, [R6+0x480] ;  /* 0x0004800006087984 */ /* 0x000e640000000800 */
[----:B------:R-:W-:-:S02]  /*0420*/  IMAD R11, R24, R11, R10 ;  /* 0x0000000b180b7224 */ /* 0x000fc400078e020a */
[----:B------:R-:W2:Y:S04]  /*0430*/  LDS R17, [R6+0x500] ;  /* 0x0005000006117984 */ /* 0x000ea80000000800 */
[----:B------:R-:W3:Y:S01]  /*0440*/  LDS R24, [R6+0x580] ;  /* 0x0005800006187984 */ /* 0x000ee20000000800 */
[----:B0-----:R-:W-:-:S03]  /*0450*/  IMAD R11, R12, R25, R11 ;  /* 0x000000190c0b7224 */ /* 0x001fc600078e020b */
[----:B------:R-:W-:Y:S01]  /*0460*/  LDS R25, [R6+0x600] ;  /* 0x0006000006197984 */ /* 0x000fe20000000800 */
[----:B-1----:R-:W-:-:S03]  /*0470*/  IMAD R13, R8, R13, R11 ;  /* 0x0000000d080d7224 */ /* 0x002fc600078e020b */
[----:B------:R-:W0:Y:S01]  /*0480*/  LDS.128 R8, [R16+0x30] ;  /* 0x0000300010087984 */ /* 0x000e220000000c00 */
[----:B--2---:R-:W-:-:S03]  /*0490*/  IMAD R14, R17, R14, R13 ;  /* 0x0000000e110e7224 */ /* 0x004fc600078e020d */
[----:B------:R-:W1:Y:S01]  /*04a0*/  LDS R12, [R6+0x680] ;  /* 0x00068000060c7984 */ /* 0x000e620000000800 */
[----:B---3--:R-:W-:-:S03]  /*04b0*/  IMAD R15, R24, R15, R14 ;  /* 0x0000000f180f7224 */ /* 0x008fc600078e020e */
        /* <DEDUP_REMOVED lines=18> */
[----:B------:R-:W-:Y:S04]  /*05e0*/  LDS R24, [R6+0xc80] ;  /* 0x000c800006187984 */ /* 0x000fe80000000800 */
[----:B------:R-:W-:Y:S01]  /*05f0*/  LDS R17, [R6+0xd00] ;  /* 0x000d000006117984 */ /* 0x000fe20000000800 */
[----:B0-----:R-:W-:-:S03]  /*0600*/  IMAD R15, R8, R26, R15 ;  /* 0x0000001a080f7224 */ /* 0x001fc600078e020f */
[----:B------:R-:W0:Y:S01]  /*0610*/  LDS R8, [R6+0xb80] ;  /* 0x000b800006087984 */ /* 0x000e220000000800 */
[----:B------:R-:W-:-:S03]  /*0620*/  IMAD R9, R12, R9, R15 ;  /* 0x000000090c097224 */ /* 0x000fc600078e020f */
[----:B------:R-:W-:Y:S01]  /*0630*/  LDS R26, [R6+0xc00] ;  /* 0x000c0000061a7984 */ /* 0x000fe20000000800 */
[----:B-1----:R-:W-:-:S03]  /*0640*/  IMAD R9, R25, R10, R9 ;  /* 0x0000000a19097224 */ /* 0x002fc600078e0209 */
[----:B------:R-:W1:Y:S04]  /*0650*/  LDS.128 R12, [R16+0x60] ;  /* 0x00006000100c7984 */ /* 0x000e680000000c00 */
[----:B------:R-:W-:Y:S01]  /*0660*/  LDS R25, [R6+0xe00] ;  /* 0x000e000006197984 */ /* 0x000fe20000000800 */
[----:B0-----:R-:W-:-:S04]  /*0670*/  IMAD R9, R8, R11, R9 ;  /* 0x0000000b08097224 */ /* 0x001fc800078e0209 */
[----:B-1----:R-:W-:Y:S02]  /*0680*/  IMAD R9, R12, R26, R9 ;  /* 0x0000001a0c097224 */ /* 0x002fe400078e0209 */
[----:B------:R-:W0:Y:S02]  /*0690*/  LDS R12, [R6+0xd80] ;  /* 0x000d8000060c7984 */ /* 0x000e240000000800 */
[----:B------:R-:W-:Y:S02]  /*06a0*/  IMAD R13, R24, R13, R9 ;  /* 0x0000000d180d7224 */ /* 0x000fe400078e0209 */
[----:B------:R-:W1:Y:S02]  /*06b0*/  LDS.128 R8, [R16+0x70] ;  /* 0x0000700010087984 */ /* 0x000e640000000c00 */
[----:B------:R-:W-:Y:S02]  /*06c0*/  IMAD R13, R17, R14, R13 ;  /* 0x0000000e110d7224 */ /* 0x000fe400078e020d */
[----:B------:R-:W2:Y:S04]  /*06d0*/  LDS R24, [R6+0xe80] ;  /* 0x000e800006187984 */ /* 0x000ea80000000800 */
[----:B------:R-:W3:Y:S04]  /*06e0*/  LDS R14, [R6+0xf00] ;  /* 0x000f0000060e7984 */ /* 0x000ee80000000800 */
[----:B------:R-:W4:Y:S01]  /*06f0*/  LDS R17, [R6+0xf80] ;  /* 0x000f800006117984 */ /* 0x000f220000000800 */
[----:B0-----:R-:W-:-:S04]  /*0700*/  IMAD R13, R12, R15, R13 ;  /* 0x0000000f0c0d7224 */ /* 0x001fc800078e020d */
[----:B-1----:R-:W-:-:S04]  /*0710*/  IMAD R8, R8, R25, R13 ;  /* 0x0000001908087224 */ /* 0x002fc800078e020d */
[----:B--2---:R-:W-:-:S04]  /*0720*/  IMAD R9, R24, R9, R8 ;  /* 0x0000000918097224 */ /* 0x004fc800078e0208 */
[----:B---3--:R-:W-:-:S04]  /*0730*/  IMAD R10, R14, R10, R9 ;  /* 0x0000000a0e0a7224 */ /* 0x008fc800078e0209 */
[----:B----4-:R-:W-:Y:S01]  /*0740*/  IMAD R11, R17, R11, R10 ;  /* 0x0000000b110b7224 */ /* 0x010fe200078e020a */
[----:B------:R-:W-:Y:S06]  /*0750*/  BAR.SYNC.DEFER_BLOCKING 0x0 ;  /* 0x0000000000007b1d */ /* 0x000fec0000010000 */
[----:B------:R-:W-:Y:S05]  /*0760*/  @P0 BRA `(.L_x_1) ;  /* 0xfffffff800ac0947 */ /* 0x000fea000383ffff */
.L_x_0:
[----:B------:R-:W-:Y:S01]  /*0770*/  STG.E desc[UR8][R22.64], R11 ;  /* 0x0000000b16007986 */ /* 0x000fe2000c101908 */
[----:B------:R-:W-:Y:S05]  /*0780*/  EXIT ;  /* 0x000000000000794d */ /* 0x000fea0003800000 */
.L_x_2:
[----:B------:R-:W-:-:S00]  /*0790*/  BRA `(.L_x_2) ;  /* 0xfffffffc00fc7947 */ /* 0x000fc0000383ffff */
[----:B------:R-:W-:-:S00]  /*07a0*/  NOP ;  /* 0x0000000000007918 */ /* 0x000fc00000000000 */
        /* <DEDUP_REMOVED lines=13> */
.L_x_3:


//--------------------- .nv.shared._Z16matrixMultKernelPiS_S_i --------------------------
	.section	.nv.shared._Z16matrixMultKernelPiS_S_i,"aw",@nobits
	.sectionflags	@""
	.align	4
.nv.shared._Z16matrixMultKernelPiS_S_i:
	.zero		9216


//--------------------- .nv.shared.reserved.0     --------------------------
	.section	.nv.shared.reserved.0,"aw",@nobits
	.weak		__nv_reservedSMEM_offset_0_alias
	.size		__nv_reservedSMEM_offset_0_alias, 0, 64
	.other		__nv_reservedSMEM_offset_0_alias,@"STO_CUDA_RESERVED_SHARED STV_DEFAULT"
__nv_reservedSMEM_offset_0_alias:
	.zero		0
	.zero		64


//--------------------- .nv.constant0._Z16matrixMultKernelPiS_S_i --------------------------
	.section	.nv.constant0._Z16matrixMultKernelPiS_S_i,"a",@progbits
	.sectionflags	@""
	.align	4
.nv.constant0._Z16matrixMultKernelPiS_S_i:
	.zero		924


//--------------------- SYMBOLS --------------------------

	.type		.nv.reservedSmem.offset0,@object
	.size		.nv.reservedSmem.offset0,0x4
	.type		.nv.reservedSmem.cap,@object
	.size		.nv.reservedSmem.cap,0x4
